//
// Generated by NVIDIA NVVM Compiler
//
// Compiler Build ID: CL-36424714
// Cuda compilation tools, release 13.0, V13.0.88
// Based on NVVM 20.0.0
//

.version 9.0
.target sm_100
.address_size 64

	// .globl	_Z6vecAddPfS_S_iS_
// _ZZ6vecAddPfS_S_iS_E5sdata has been demoted

.visible .entry _Z6vecAddPfS_S_iS_(
	.param .u64 .ptr .align 1 _Z6vecAddPfS_S_iS__param_0,
	.param .u64 .ptr .align 1 _Z6vecAddPfS_S_iS__param_1,
	.param .u64 .ptr .align 1 _Z6vecAddPfS_S_iS__param_2,
	.param .u32 _Z6vecAddPfS_S_iS__param_3,
	.param .u64 .ptr .align 1 _Z6vecAddPfS_S_iS__param_4
)
{
	.reg .pred 	%p<7>;
	.reg .b32 	%r<14>;
	.reg .b32 	%f<9>;
	.reg .b64 	%rd<17>;
	// demoted variable
	.shared .align 4 .b8 _ZZ6vecAddPfS_S_iS_E5sdata[16384];
	ld.param.u64 	%rd2, [_Z6vecAddPfS_S_iS__param_0];
	ld.param.u64 	%rd3, [_Z6vecAddPfS_S_iS__param_1];
	ld.param.u64 	%rd5, [_Z6vecAddPfS_S_iS__param_2];
	ld.param.u32 	%r8, [_Z6vecAddPfS_S_iS__param_3];
	ld.param.u64 	%rd4, [_Z6vecAddPfS_S_iS__param_4];
	cvta.to.global.u64 	%rd1, %rd5;
	mov.u32 	%r1, %ctaid.x;
	mov.u32 	%r13, %ntid.x;
	mov.u32 	%r3, %tid.x;
	mad.lo.s32 	%r4, %r1, %r13, %r3;
	setp.ge.s32 	%p1, %r4, %r8;
	@%p1 bra 	$L__BB0_2;
	cvta.to.global.u64 	%rd6, %rd2;
	cvta.to.global.u64 	%rd7, %rd3;
	mul.wide.s32 	%rd8, %r4, 4;
	add.s64 	%rd9, %rd6, %rd8;
	ld.global.f32 	%f1, [%rd9];
	add.s64 	%rd10, %rd7, %rd8;
	ld.global.f32 	%f2, [%rd10];
	mul.f32 	%f3, %f1, %f2;
	add.s64 	%rd11, %rd1, %rd8;
	st.global.f32 	[%rd11], %f3;
$L__BB0_2:
	setp.ge.s32 	%p2, %r4, %r8;
	bar.sync 	0;
	shl.b32 	%r9, %r3, 2;
	mov.u32 	%r10, _ZZ6vecAddPfS_S_iS_E5sdata;
	add.s32 	%r5, %r10, %r9;
	@%p2 bra 	$L__BB0_4;
	mul.wide.s32 	%rd12, %r4, 4;
	add.s64 	%rd13, %rd1, %rd12;
	ld.global.f32 	%f4, [%rd13];
	st.shared.f32 	[%r5], %f4;
$L__BB0_4:
	bar.sync 	0;
	setp.lt.u32 	%p3, %r13, 2;
	@%p3 bra 	$L__BB0_8;
$L__BB0_5:
	shr.u32 	%r7, %r13, 1;
	setp.ge.u32 	%p4, %r3, %r7;
	@%p4 bra 	$L__BB0_7;
	shl.b32 	%r11, %r7, 2;
	add.s32 	%r12, %r5, %r11;
	ld.shared.f32 	%f5, [%r12];
	ld.shared.f32 	%f6, [%r5];
	add.f32 	%f7, %f5, %f6;
	st.shared.f32 	[%r5], %f7;
$L__BB0_7:
	bar.sync 	0;
	setp.gt.u32 	%p5, %r13, 3;
	mov.u32 	%r13, %r7;
	@%p5 bra 	$L__BB0_5;
$L__BB0_8:
	setp.ne.s32 	%p6, %r3, 0;
	@%p6 bra 	$L__BB0_10;
	ld.shared.f32 	%f8, [_ZZ6vecAddPfS_S_iS_E5sdata];
	cvta.to.global.u64 	%rd14, %rd4;
	mul.wide.u32 	%rd15, %r1, 4;
	add.s64 	%rd16, %rd14, %rd15;
	st.global.f32 	[%rd16], %f8;
$L__BB0_10:
	ret;

}


// ===== COMPILED SASS (sm_100) =====

	.target	sm_100

	.elftype	@"ET_EXEC"


//--------------------- .note.nv.tkinfo           --------------------------
	.section	.note.nv.tkinfo,"",@"SHT_NOTE"
	.sectionflags	@"SHF_NOTE_NV_TKINFO"
	.tkinfo
        /*0018*/ 	.word	0x00000002
        /*0030*/ 	.string	""
        /*0030*/ 	.string	"ptxas"
        /*0030*/ 	.string	"Cuda compilation tools, release 13.0, V13.0.88"
        /*0030*/ 	.string	"Build cuda_13.0.r13.0/compiler.36424714_0"
        /*0030*/ 	.string	"-arch sm_100 -m 64 "



//--------------------- .note.nv.cuinfo           --------------------------
	.section	.note.nv.cuinfo,"",@"SHT_NOTE"
	.sectionflags	@"SHF_NOTE_NV_CUINFO"
        /*0018*/ 	.short	0x0002
        /*001a*/ 	.short	0x0064
        /*001c*/ 	.short	0x0082
	.zero		2


//--------------------- .nv.info                  --------------------------
	.section	.nv.info,"",@"SHT_CUDA_INFO"
	.align	4


	//----- nvinfo : EIATTR_REGCOUNT
	.align		4
        /*0000*/ 	.byte	0x04, 0x2f
        /*0002*/ 	.short	(.L_1 - .L_0)
	.align		4
.L_0:
        /*0004*/ 	.word	index@(_Z6vecAddPfS_S_iS_)
        /*0008*/ 	.word	0x00000012


	//----- nvinfo : EIATTR_FRAME_SIZE
	.align		4
.L_1:
        /*000c*/ 	.byte	0x04, 0x11
        /*000e*/ 	.short	(.L_3 - .L_2)
	.align		4
.L_2:
        /*0010*/ 	.word	index@(_Z6vecAddPfS_S_iS_)
        /*0014*/ 	.word	0x00000000


	//----- nvinfo : EIATTR_MIN_STACK_SIZE
	.align		4
.L_3:
        /*0018*/ 	.byte	0x04, 0x12
        /*001a*/ 	.short	(.L_5 - .L_4)
	.align		4
.L_4:
        /*001c*/ 	.word	index@(_Z6vecAddPfS_S_iS_)
        /*0020*/ 	.word	0x00000000
.L_5:


//--------------------- .nv.compat                --------------------------
	.section	.nv.compat,"",@"SHT_CUDA_COMPAT_INFO"
	.align	4
        /*0000*/ 	.byte	0x02, 0x09, 0x00, 0x00, 0x02, 0x02, 0x01, 0x00, 0x02, 0x05, 0x05, 0x00, 0x03, 0x07, 0x01, 0x01
        /*0010*/ 	.byte	0x02, 0x03, 0x00, 0x00, 0x02, 0x06, 0x01, 0x00, 0x04, 0x0b, 0x08, 0x00, 0x09, 0x00, 0x00, 0x00
        /*0020*/ 	.byte	0x00, 0x00, 0x00, 0x00


//--------------------- .nv.info._Z6vecAddPfS_S_iS_ --------------------------
	.section	.nv.info._Z6vecAddPfS_S_iS_,"",@"SHT_CUDA_INFO"
	.sectionflags	@""
	.align	4


	//----- nvinfo : EIATTR_CUDA_API_VERSION
	.align		4
        /*0000*/ 	.byte	0x04, 0x37
        /*0002*/ 	.short	(.L_7 - .L_6)
.L_6:
        /*0004*/ 	.word	0x00000082


	//----- nvinfo : EIATTR_KPARAM_INFO
	.align		4
.L_7:
        /*0008*/ 	.byte	0x04, 0x17
        /*000a*/ 	.short	(.L_9 - .L_8)
.L_8:
        /*000c*/ 	.word	0x00000000
        /*0010*/ 	.short	0x0004
        /*0012*/ 	.short	0x0020
        /*0014*/ 	.byte	0x00, 0xf5, 0x21, 0x00


	//----- nvinfo : EIATTR_KPARAM_INFO
	.align		4
.L_9:
        /*0018*/ 	.byte	0x04, 0x17
        /*001a*/ 	.short	(.L_11 - .L_10)
.L_10:
        /*001c*/ 	.word	0x00000000
        /*0020*/ 	.short	0x0003
        /*0022*/ 	.short	0x0018
        /*0024*/ 	.byte	0x00, 0xf0, 0x11, 0x00


	//----- nvinfo : EIATTR_KPARAM_INFO
	.align		4
.L_11:
        /*0028*/ 	.byte	0x04, 0x17
        /*002a*/ 	.short	(.L_13 - .L_12)
.L_12:
        /*002c*/ 	.word	0x00000000
        /*0030*/ 	.short	0x0002
        /*0032*/ 	.short	0x0010
        /*0034*/ 	.byte	0x00, 0xf5, 0x21, 0x00


	//----- nvinfo : EIATTR_KPARAM_INFO
	.align		4
.L_13:
        /*0038*/ 	.byte	0x04, 0x17
        /*003a*/ 	.short	(.L_15 - .L_14)
.L_14:
        /*003c*/ 	.word	0x00000000
        /*0040*/ 	.short	0x0001
        /*0042*/ 	.short	0x0008
        /*0044*/ 	.byte	0x00, 0xf5, 0x21, 0x00


	//----- nvinfo : EIATTR_KPARAM_INFO
	.align		4
.L_15:
        /*0048*/ 	.byte	0x04, 0x17
        /*004a*/ 	.short	(.L_17 - .L_16)
.L_16:
        /*004c*/ 	.word	0x00000000
        /*0050*/ 	.short	0x0000
        /*0052*/ 	.short	0x0000
        /*0054*/ 	.byte	0x00, 0xf5, 0x21, 0x00


	//----- nvinfo : EIATTR_SPARSE_MMA_MASK
	.align		4
.L_17:
        /*0058*/ 	.byte	0x03, 0x50
        /*005a*/ 	.short	0x0000


	//----- nvinfo : EIATTR_MAXREG_COUNT
	.align		4
        /*005c*/ 	.byte	0x03, 0x1b
        /*005e*/ 	.short	0x00ff


	//----- nvinfo : EIATTR_NUM_BARRIERS
	.align		4
        /*0060*/ 	.byte	0x02, 0x4c
        /*0062*/ 	.byte	0x01
	.zero		1


	//----- nvinfo : EIATTR_MERCURY_ISA_VERSION
	.align		4
        /*0064*/ 	.byte	0x03, 0x5f
        /*0066*/ 	.short	0x0101


	//----- nvinfo : EIATTR_VRC_CTA_INIT_COUNT
	.align		4
        /*0068*/ 	.byte	0x02, 0x4a
	.zero		1
	.zero		1


	//----- nvinfo : EIATTR_EXIT_INSTR_OFFSETS
	.align		4
        /*006c*/ 	.byte	0x04, 0x1c
        /*006e*/ 	.short	(.L_19 - .L_18)


	//   ....[0]....
.L_18:
        /*0070*/ 	.word	0x000002b0


	//   ....[1]....
        /*0074*/ 	.word	0x00000330


	//----- nvinfo : EIATTR_CBANK_PARAM_SIZE
	.align		4
.L_19:
        /*0078*/ 	.byte	0x03, 0x19
        /*007a*/ 	.short	0x0028


	//----- nvinfo : EIATTR_PARAM_CBANK
	.align		4
        /*007c*/ 	.byte	0x04, 0x0a
        /*007e*/ 	.short	(.L_21 - .L_20)
	.align		4
.L_20:
        /*0080*/ 	.word	index@(.nv.constant0._Z6vecAddPfS_S_iS_)
        /*0084*/ 	.short	0x0380
        /*0086*/ 	.short	0x0028


	//----- nvinfo : EIATTR_SW_WAR
	.align		4
.L_21:
        /*0088*/ 	.byte	0x04, 0x36
        /*008a*/ 	.short	(.L_23 - .L_22)
.L_22:
        /*008c*/ 	.word	0x00000008
.L_23:


//--------------------- .nv.callgraph             --------------------------
	.section	.nv.callgraph,"",@"SHT_CUDA_CALLGRAPH"
	.align	4
	.sectionentsize	8
	.align		4
        /*0000*/ 	.word	0x00000000
	.align		4
        /*0004*/ 	.word	0xffffffff
	.align		4
        /*0008*/ 	.word	0x00000000
	.align		4
        /*000c*/ 	.word	0xfffffffe
	.align		4
        /*0010*/ 	.word	0x00000000
	.align		4
        /*0014*/ 	.word	0xfffffffd
	.align		4
        /*0018*/ 	.word	0x00000000
	.align		4
        /*001c*/ 	.word	0xfffffffc


//--------------------- .text._Z6vecAddPfS_S_iS_  --------------------------
	.section	.text._Z6vecAddPfS_S_iS_,"ax",@progbits
	.align	128
        .global         _Z6vecAddPfS_S_iS_
        .type           _Z6vecAddPfS_S_iS_,@function
        .size           _Z6vecAddPfS_S_iS_,(.L_x_3 - _Z6vecAddPfS_S_iS_)
        .other          _Z6vecAddPfS_S_iS_,@"STO_CUDA_ENTRY STV_DEFAULT"
_Z6vecAddPfS_S_iS_:
.text._Z6vecAddPfS_S_iS_:
[----:B------:R-:W-:Y:S01]  /*0000*/  LDC R1, c[0x0][0x37c] ;  /* 0x0000df00ff017b82 */ /* 0x000fe20000000800 */
[----:B------:R-:W0:Y:S01]  /*0010*/  S2R R0, SR_CTAID.X ;  /* 0x0000000000007919 */ /* 0x000e220000002500 */
[----:B------:R-:W0:Y:S06]  /*0020*/  LDCU UR8, c[0x0][0x360] ;  /* 0x00006c00ff0877ac */ /* 0x000e2c0008000800 */
[----:B------:R-:W1:Y:S01]  /*0030*/  LDC.64 R4, c[0x0][0x380] ;  /* 0x0000e000ff047b82 */ /* 0x000e620000000a00 */
[----:B------:R-:W0:Y:S01]  /*0040*/  S2R R3, SR_TID.X ;  /* 0x0000000000037919 */ /* 0x000e220000002100 */
[----:B------:R-:W2:Y:S01]  /*0050*/  LDCU UR4, c[0x0][0x398] ;  /* 0x00007300ff0477ac */ /* 0x000ea20008000800 */
[----:B------:R-:W3:Y:S05]  /*0060*/  LDCU.64 UR6, c[0x0][0x358] ;  /* 0x00006b00ff0677ac */ /* 0x000eea0008000a00 */
[----:B------:R-:W4:Y:S01]  /*0070*/  LDC.64 R6, c[0x0][0x388] ;  /* 0x0000e200ff067b82 */ /* 0x000f220000000a00 */
[----:B0-----:R-:W-:-:S05]  /*0080*/  IMAD R13, R0, UR8, R3 ;  /* 0x00000008000d7c24 */ /* 0x001fca000f8e0203 */
[----:B--2---:R-:W-:-:S13]  /*0090*/  ISETP.GE.AND P1, PT, R13, UR4, PT ;  /* 0x000000040d007c0c */ /* 0x004fda000bf26270 */
[C---:B-1----:R-:W-:Y:S01]  /*00a0*/  @!P1 IMAD.WIDE R4, R13.reuse, 0x4, R4 ;  /* 0x000000040d049825 */ /* 0x042fe200078e0204 */
[----:B------:R-:W0:Y:S03]  /*00b0*/  @!P1 LDC.64 R8, c[0x0][0x390] ;  /* 0x0000e400ff089b82 */ /* 0x000e260000000a00 */
[C---:B----4-:R-:W-:Y:S02]  /*00c0*/  @!P1 IMAD.WIDE R6, R13.reuse, 0x4, R6 ;  /* 0x000000040d069825 */ /* 0x050fe400078e0206 */
[----:B---3--:R-:W2:Y:S03]  /*00d0*/  @!P1 LDG.E R4, desc[UR6][R4.64] ;  /* 0x0000000604049981 */ /* 0x008ea6000c1e1900 */
[----:B------:R-:W1:Y:S01]  /*00e0*/  @!P1 LDC.64 R10, c[0x0][0x390] ;  /* 0x0000e400ff0a9b82 */ /* 0x000e620000000a00 */
[----:B------:R-:W2:Y:S01]  /*00f0*/  @!P1 LDG.E R7, desc[UR6][R6.64] ;  /* 0x0000000606079981 */ /* 0x000ea2000c1e1900 */
[----:B0-----:R-:W-:-:S04]  /*0100*/  @!P1 IMAD.WIDE R8, R13, 0x4, R8 ;  /* 0x000000040d089825 */ /* 0x001fc800078e0208 */
[----:B-1----:R-:W-:-:S04]  /*0110*/  @!P1 IMAD.WIDE R10, R13, 0x4, R10 ;  /* 0x000000040d0a9825 */ /* 0x002fc800078e020a */
[----:B--2---:R-:W-:-:S05]  /*0120*/  @!P1 FMUL R15, R4, R7 ;  /* 0x00000007040f9220 */ /* 0x004fca0000400000 */
[----:B------:R0:W-:Y:S01]  /*0130*/  @!P1 STG.E desc[UR6][R8.64], R15 ;  /* 0x0000000f08009986 */ /* 0x0001e2000c101906 */
[----:B------:R-:W-:Y:S06]  /*0140*/  BAR.SYNC.DEFER_BLOCKING 0x0 ;  /* 0x0000000000007b1d */ /* 0x000fec0000010000 */
[----:B------:R-:W2:Y:S02]  /*0150*/  @!P1 LDG.E R11, desc[UR6][R10.64] ;  /* 0x000000060a0b9981 */ /* 0x000ea4000c1e1900 */
[----:B------:R-:W1:Y:S01]  /*0160*/  S2UR UR5, SR_CgaCtaId ;  /* 0x00000000000579c3 */ /* 0x000e620000008800 */
[----:B------:R-:W-:Y:S01]  /*0170*/  MOV R2, UR8 ;  /* 0x0000000800027c02 */ /* 0x000fe20008000f00 */
[----:B------:R-:W-:Y:S01]  /*0180*/  UMOV UR4, 0x400 ;  /* 0x0000040000047882 */ /* 0x000fe20000000000 */
[----:B------:R-:W-:-:S02]  /*0190*/  ISETP.NE.AND P0, PT, R3, RZ, PT ;  /* 0x000000ff0300720c */ /* 0x000fc40003f05270 */
[----:B------:R-:W-:Y:S01]  /*01a0*/  ISETP.GE.U32.AND P2, PT, R2, 0x2, PT ;  /* 0x000000020200780c */ /* 0x000fe20003f46070 */
[----:B-1----:R-:W-:-:S06]  /*01b0*/  ULEA UR4, UR5, UR4, 0x18 ;  /* 0x0000000405047291 */ /* 0x002fcc000f8ec0ff */
[----:B------:R-:W-:-:S05]  /*01c0*/  LEA R4, R3, UR4, 0x2 ;  /* 0x0000000403047c11 */ /* 0x000fca000f8e10ff */
[----:B--2---:R0:W-:Y:S01]  /*01d0*/  @!P1 STS [R4], R11 ;  /* 0x0000000b04009388 */ /* 0x0041e20000000800 */
[----:B------:R-:W-:Y:S06]  /*01e0*/  BAR.SYNC.DEFER_BLOCKING 0x0 ;  /* 0x0000000000007b1d */ /* 0x000fec0000010000 */
[----:B------:R-:W-:Y:S05]  /*01f0*/  @!P2 BRA `(.L_x_0) ;  /* 0x00000000002ca947 */ /* 0x000fea0003800000 */
.L_x_1:
[----:B0-----:R-:W-:-:S04]  /*0200*/  SHF.R.U32.HI R8, RZ, 0x1, R2 ;  /* 0x00000001ff087819 */ /* 0x001fc80000011602 */
[----:B------:R-:W-:-:S13]  /*0210*/  ISETP.GE.U32.AND P1, PT, R3, R8, PT ;  /* 0x000000080300720c */ /* 0x000fda0003f26070 */
[----:B------:R-:W-:Y:S01]  /*0220*/  @!P1 LEA R5, R8, R4, 0x2 ;  /* 0x0000000408059211 */ /* 0x000fe200078e10ff */
[----:B------:R-:W-:Y:S05]  /*0230*/  @!P1 LDS R6, [R4] ;  /* 0x0000000004069984 */ /* 0x000fea0000000800 */
[----:B------:R-:W0:Y:S02]  /*0240*/  @!P1 LDS R5, [R5] ;  /* 0x0000000005059984 */ /* 0x000e240000000800 */
[----:B0-----:R-:W-:-:S05]  /*0250*/  @!P1 FADD R7, R5, R6 ;  /* 0x0000000605079221 */ /* 0x001fca0000000000 */
[----:B------:R1:W-:Y:S01]  /*0260*/  @!P1 STS [R4], R7 ;  /* 0x0000000704009388 */ /* 0x0003e20000000800 */
[----:B------:R-:W-:Y:S01]  /*0270*/  BAR.SYNC.DEFER_BLOCKING 0x0 ;  /* 0x0000000000007b1d */ /* 0x000fe20000010000 */
[----:B------:R-:W-:Y:S02]  /*0280*/  ISETP.GT.U32.AND P1, PT, R2, 0x3, PT ;  /* 0x000000030200780c */ /* 0x000fe40003f24070 */
[----:B------:R-:W-:-:S11]  /*0290*/  MOV R2, R8 ;  /* 0x0000000800027202 */ /* 0x000fd60000000f00 */
[----:B-1----:R-:W-:Y:S05]  /*02a0*/  @P1 BRA `(.L_x_1) ;  /* 0xfffffffc00d41947 */ /* 0x002fea000383ffff */
.L_x_0:
[----:B------:R-:W-:Y:S05]  /*02b0*/  @P0 EXIT ;  /* 0x000000000000094d */ /* 0x000fea0003800000 */
[----:B------:R-:W1:Y:S01]  /*02c0*/  S2UR UR5, SR_CgaCtaId ;  /* 0x00000000000579c3 */ /* 0x000e620000008800 */
[----:B------:R-:W-:-:S07]  /*02d0*/  UMOV UR4, 0x400 ;  /* 0x0000040000047882 */ /* 0x000fce0000000000 */
[----:B------:R-:W2:Y:S01]  /*02e0*/  LDC.64 R2, c[0x0][0x3a0] ;  /* 0x0000e800ff027b82 */ /* 0x000ea20000000a00 */
[----:B-1----:R-:W-:Y:S01]  /*02f0*/  ULEA UR4, UR5, UR4, 0x18 ;  /* 0x0000000405047291 */ /* 0x002fe2000f8ec0ff */
[----:B--2---:R-:W-:-:S08]  /*0300*/  IMAD.WIDE.U32 R2, R0, 0x4, R2 ;  /* 0x0000000400027825 */ /* 0x004fd000078e0002 */
[----:B------:R-:W1:Y:S04]  /*0310*/  LDS R5, [UR4] ;  /* 0x00000004ff057984 */ /* 0x000e680008000800 */
[----:B-1----:R-:W-:Y:S01]  /*0320*/  STG.E desc[UR6][R2.64], R5 ;  /* 0x0000000502007986 */ /* 0x002fe2000c101906 */
[----:B------:R-:W-:Y:S05]  /*0330*/  EXIT ;  /* 0x000000000000794d */ /* 0x000fea0003800000 */
.L_x_2:
[----:B------:R-:W-:-:S00]  /*0340*/  BRA `(.L_x_2) ;  /* 0xfffffffc00fc7947 */ /* 0x000fc0000383ffff */
[----:B------:R-:W-:-:S00]  /*0350*/  NOP ;  /* 0x0000000000007918 */ /* 0x000fc00000000000 */
        /* <DEDUP_REMOVED lines=10> */
.L_x_3:


//--------------------- .nv.shared._Z6vecAddPfS_S_iS_ --------------------------
	.section	.nv.shared._Z6vecAddPfS_S_iS_,"aw",@nobits
	.sectionflags	@""
	.align	4
.nv.shared._Z6vecAddPfS_S_iS_:
	.zero		17408


//--------------------- .nv.shared.reserved.0     --------------------------
	.section	.nv.shared.reserved.0,"aw",@nobits
	.weak		__nv_reservedSMEM_offset_0_alias
	.size		__nv_reservedSMEM_offset_0_alias, 0, 64
	.other		__nv_reservedSMEM_offset_0_alias,@"STO_CUDA_RESERVED_SHARED STV_DEFAULT"
__nv_reservedSMEM_offset_0_alias:
	.zero		0
	.zero		64


//--------------------- .nv.constant0._Z6vecAddPfS_S_iS_ --------------------------
	.section	.nv.constant0._Z6vecAddPfS_S_iS_,"a",@progbits
	.sectionflags	@""
	.align	4
.nv.constant0._Z6vecAddPfS_S_iS_:
	.zero		936


//--------------------- SYMBOLS --------------------------

	.type		.nv.reservedSmem.offset0,@object
	.size		.nv.reservedSmem.offset0,0x4
	.type		.nv.reservedSmem.cap,@object
	.size		.nv.reservedSmem.cap,0x4
